//
// Generated by NVIDIA NVVM Compiler
//
// Compiler Build ID: CL-36424714
// Cuda compilation tools, release 13.0, V13.0.88
// Based on NVVM 20.0.0
//

.version 9.0
.target sm_100
.address_size 64

	// .globl	_Z24matmul_tiled_kernel_syncPKfS0_Pfj
// _ZZ24matmul_tiled_kernel_syncPKfS0_PfjE4ds_A has been demoted
// _ZZ24matmul_tiled_kernel_syncPKfS0_PfjE4ds_B has been demoted

.visible .entry _Z24matmul_tiled_kernel_syncPKfS0_Pfj(
	.param .u64 .ptr .align 1 _Z24matmul_tiled_kernel_syncPKfS0_Pfj_param_0,
	.param .u64 .ptr .align 1 _Z24matmul_tiled_kernel_syncPKfS0_Pfj_param_1,
	.param .u64 .ptr .align 1 _Z24matmul_tiled_kernel_syncPKfS0_Pfj_param_2,
	.param .u32 _Z24matmul_tiled_kernel_syncPKfS0_Pfj_param_3
)
{
	.reg .pred 	%p<6>;
	.reg .b32 	%r<44>;
	.reg .b32 	%f<111>;
	.reg .b64 	%rd<13>;
	// demoted variable
	.shared .align 4 .b8 _ZZ24matmul_tiled_kernel_syncPKfS0_PfjE4ds_A[4096];
	// demoted variable
	.shared .align 4 .b8 _ZZ24matmul_tiled_kernel_syncPKfS0_PfjE4ds_B[4096];
	ld.param.u64 	%rd3, [_Z24matmul_tiled_kernel_syncPKfS0_Pfj_param_0];
	ld.param.u64 	%rd4, [_Z24matmul_tiled_kernel_syncPKfS0_Pfj_param_1];
	ld.param.u64 	%rd5, [_Z24matmul_tiled_kernel_syncPKfS0_Pfj_param_2];
	ld.param.u32 	%r25, [_Z24matmul_tiled_kernel_syncPKfS0_Pfj_param_3];
	mov.u32 	%r26, %ctaid.x;
	mov.u32 	%r27, %ctaid.y;
	mov.u32 	%r39, %tid.x;
	mov.u32 	%r41, %tid.y;
	shl.b32 	%r28, %r27, 5;
	add.s32 	%r3, %r28, %r41;
	shl.b32 	%r4, %r26, 5;
	add.s32 	%r5, %r4, %r39;
	add.s32 	%r6, %r25, 31;
	setp.lt.u32 	%p1, %r6, 32;
	mov.f32 	%f110, 0f00000000;
	@%p1 bra 	$L__BB0_7;
	shl.b32 	%r29, %r41, 7;
	mov.u32 	%r30, _ZZ24matmul_tiled_kernel_syncPKfS0_PfjE4ds_A;
	add.s32 	%r7, %r30, %r29;
	shl.b32 	%r31, %r39, 2;
	add.s32 	%r8, %r7, %r31;
	mov.u32 	%r32, _ZZ24matmul_tiled_kernel_syncPKfS0_PfjE4ds_B;
	add.s32 	%r10, %r32, %r31;
	add.s32 	%r9, %r10, %r29;
	shr.u32 	%r33, %r6, 5;
	neg.s32 	%r43, %r33;
	mad.lo.s32 	%r34, %r41, %r25, %r39;
	add.s32 	%r42, %r34, %r4;
	shl.b32 	%r13, %r25, 5;
	mad.lo.s32 	%r40, %r25, %r3, %r39;
	cvta.to.global.u64 	%rd1, %rd3;
	cvta.to.global.u64 	%rd2, %rd4;
	mov.f32 	%f110, 0f00000000;
$L__BB0_2:
	mov.f32 	%f108, 0f00000000;
	max.u32 	%r35, %r3, %r39;
	setp.ge.u32 	%p2, %r35, %r25;
	@%p2 bra 	$L__BB0_4;
	mul.wide.u32 	%rd6, %r40, 4;
	add.s64 	%rd7, %rd1, %rd6;
	ld.global.f32 	%f108, [%rd7];
$L__BB0_4:
	st.shared.f32 	[%r8], %f108;
	mov.f32 	%f109, 0f00000000;
	max.u32 	%r36, %r5, %r41;
	setp.ge.u32 	%p3, %r36, %r25;
	@%p3 bra 	$L__BB0_6;
	mul.wide.u32 	%rd8, %r42, 4;
	add.s64 	%rd9, %rd2, %rd8;
	ld.global.f32 	%f109, [%rd9];
$L__BB0_6:
	st.shared.f32 	[%r9], %f109;
	bar.sync 	0;
	ld.shared.f32 	%f12, [%r7];
	ld.shared.f32 	%f13, [%r10];
	fma.rn.f32 	%f14, %f12, %f13, %f110;
	ld.shared.f32 	%f15, [%r7+4];
	ld.shared.f32 	%f16, [%r10+128];
	fma.rn.f32 	%f17, %f15, %f16, %f14;
	ld.shared.f32 	%f18, [%r7+8];
	ld.shared.f32 	%f19, [%r10+256];
	fma.rn.f32 	%f20, %f18, %f19, %f17;
	ld.shared.f32 	%f21, [%r7+12];
	ld.shared.f32 	%f22, [%r10+384];
	fma.rn.f32 	%f23, %f21, %f22, %f20;
	ld.shared.f32 	%f24, [%r7+16];
	ld.shared.f32 	%f25, [%r10+512];
	fma.rn.f32 	%f26, %f24, %f25, %f23;
	ld.shared.f32 	%f27, [%r7+20];
	ld.shared.f32 	%f28, [%r10+640];
	fma.rn.f32 	%f29, %f27, %f28, %f26;
	ld.shared.f32 	%f30, [%r7+24];
	ld.shared.f32 	%f31, [%r10+768];
	fma.rn.f32 	%f32, %f30, %f31, %f29;
	ld.shared.f32 	%f33, [%r7+28];
	ld.shared.f32 	%f34, [%r10+896];
	fma.rn.f32 	%f35, %f33, %f34, %f32;
	ld.shared.f32 	%f36, [%r7+32];
	ld.shared.f32 	%f37, [%r10+1024];
	fma.rn.f32 	%f38, %f36, %f37, %f35;
	ld.shared.f32 	%f39, [%r7+36];
	ld.shared.f32 	%f40, [%r10+1152];
	fma.rn.f32 	%f41, %f39, %f40, %f38;
	ld.shared.f32 	%f42, [%r7+40];
	ld.shared.f32 	%f43, [%r10+1280];
	fma.rn.f32 	%f44, %f42, %f43, %f41;
	ld.shared.f32 	%f45, [%r7+44];
	ld.shared.f32 	%f46, [%r10+1408];
	fma.rn.f32 	%f47, %f45, %f46, %f44;
	ld.shared.f32 	%f48, [%r7+48];
	ld.shared.f32 	%f49, [%r10+1536];
	fma.rn.f32 	%f50, %f48, %f49, %f47;
	ld.shared.f32 	%f51, [%r7+52];
	ld.shared.f32 	%f52, [%r10+1664];
	fma.rn.f32 	%f53, %f51, %f52, %f50;
	ld.shared.f32 	%f54, [%r7+56];
	ld.shared.f32 	%f55, [%r10+1792];
	fma.rn.f32 	%f56, %f54, %f55, %f53;
	ld.shared.f32 	%f57, [%r7+60];
	ld.shared.f32 	%f58, [%r10+1920];
	fma.rn.f32 	%f59, %f57, %f58, %f56;
	ld.shared.f32 	%f60, [%r7+64];
	ld.shared.f32 	%f61, [%r10+2048];
	fma.rn.f32 	%f62, %f60, %f61, %f59;
	ld.shared.f32 	%f63, [%r7+68];
	ld.shared.f32 	%f64, [%r10+2176];
	fma.rn.f32 	%f65, %f63, %f64, %f62;
	ld.shared.f32 	%f66, [%r7+72];
	ld.shared.f32 	%f67, [%r10+2304];
	fma.rn.f32 	%f68, %f66, %f67, %f65;
	ld.shared.f32 	%f69, [%r7+76];
	ld.shared.f32 	%f70, [%r10+2432];
	fma.rn.f32 	%f71, %f69, %f70, %f68;
	ld.shared.f32 	%f72, [%r7+80];
	ld.shared.f32 	%f73, [%r10+2560];
	fma.rn.f32 	%f74, %f72, %f73, %f71;
	ld.shared.f32 	%f75, [%r7+84];
	ld.shared.f32 	%f76, [%r10+2688];
	fma.rn.f32 	%f77, %f75, %f76, %f74;
	ld.shared.f32 	%f78, [%r7+88];
	ld.shared.f32 	%f79, [%r10+2816];
	fma.rn.f32 	%f80, %f78, %f79, %f77;
	ld.shared.f32 	%f81, [%r7+92];
	ld.shared.f32 	%f82, [%r10+2944];
	fma.rn.f32 	%f83, %f81, %f82, %f80;
	ld.shared.f32 	%f84, [%r7+96];
	ld.shared.f32 	%f85, [%r10+3072];
	fma.rn.f32 	%f86, %f84, %f85, %f83;
	ld.shared.f32 	%f87, [%r7+100];
	ld.shared.f32 	%f88, [%r10+3200];
	fma.rn.f32 	%f89, %f87, %f88, %f86;
	ld.shared.f32 	%f90, [%r7+104];
	ld.shared.f32 	%f91, [%r10+3328];
	fma.rn.f32 	%f92, %f90, %f91, %f89;
	ld.shared.f32 	%f93, [%r7+108];
	ld.shared.f32 	%f94, [%r10+3456];
	fma.rn.f32 	%f95, %f93, %f94, %f92;
	ld.shared.f32 	%f96, [%r7+112];
	ld.shared.f32 	%f97, [%r10+3584];
	fma.rn.f32 	%f98, %f96, %f97, %f95;
	ld.shared.f32 	%f99, [%r7+116];
	ld.shared.f32 	%f100, [%r10+3712];
	fma.rn.f32 	%f101, %f99, %f100, %f98;
	ld.shared.f32 	%f102, [%r7+120];
	ld.shared.f32 	%f103, [%r10+3840];
	fma.rn.f32 	%f104, %f102, %f103, %f101;
	ld.shared.f32 	%f105, [%r7+124];
	ld.shared.f32 	%f106, [%r10+3968];
	fma.rn.f32 	%f110, %f105, %f106, %f104;
	bar.sync 	0;
	add.s32 	%r43, %r43, 1;
	setp.ne.s32 	%p4, %r43, 0;
	add.s32 	%r42, %r42, %r13;
	add.s32 	%r41, %r41, 32;
	add.s32 	%r40, %r40, 32;
	add.s32 	%r39, %r39, 32;
	@%p4 bra 	$L__BB0_2;
$L__BB0_7:
	max.u32 	%r37, %r3, %r5;
	setp.ge.u32 	%p5, %r37, %r25;
	@%p5 bra 	$L__BB0_9;
	mad.lo.s32 	%r38, %r25, %r3, %r5;
	cvta.to.global.u64 	%rd10, %rd5;
	mul.wide.u32 	%rd11, %r38, 4;
	add.s64 	%rd12, %rd10, %rd11;
	st.global.f32 	[%rd12], %f110;
$L__BB0_9:
	ret;

}


// ===== COMPILED SASS (sm_100) =====

	.target	sm_100

	.elftype	@"ET_EXEC"


//--------------------- .note.nv.tkinfo           --------------------------
	.section	.note.nv.tkinfo,"",@"SHT_NOTE"
	.sectionflags	@"SHF_NOTE_NV_TKINFO"
	.tkinfo
        /*0018*/ 	.word	0x00000002
        /*0030*/ 	.string	""
        /*0030*/ 	.string	"ptxas"
        /*0030*/ 	.string	"Cuda compilation tools, release 13.0, V13.0.88"
        /*0030*/ 	.string	"Build cuda_13.0.r13.0/compiler.36424714_0"
        /*0030*/ 	.string	"-arch sm_100 -m 64 "



//--------------------- .note.nv.cuinfo           --------------------------
	.section	.note.nv.cuinfo,"",@"SHT_NOTE"
	.sectionflags	@"SHF_NOTE_NV_CUINFO"
        /*0018*/ 	.short	0x0002
        /*001a*/ 	.short	0x0064
        /*001c*/ 	.short	0x0082
	.zero		2


//--------------------- .nv.info                  --------------------------
	.section	.nv.info,"",@"SHT_CUDA_INFO"
	.align	4


	//----- nvinfo : EIATTR_REGCOUNT
	.align		4
        /*0000*/ 	.byte	0x04, 0x2f
        /*0002*/ 	.short	(.L_1 - .L_0)
	.align		4
.L_0:
        /*0004*/ 	.word	index@(_Z24matmul_tiled_kernel_syncPKfS0_Pfj)
        /*0008*/ 	.word	0x00000020


	//----- nvinfo : EIATTR_FRAME_SIZE
	.align		4
.L_1:
        /*000c*/ 	.byte	0x04, 0x11
        /*000e*/ 	.short	(.L_3 - .L_2)
	.align		4
.L_2:
        /*0010*/ 	.word	index@(_Z24matmul_tiled_kernel_syncPKfS0_Pfj)
        /*0014*/ 	.word	0x00000000


	//----- nvinfo : EIATTR_MIN_STACK_SIZE
	.align		4
.L_3:
        /*0018*/ 	.byte	0x04, 0x12
        /*001a*/ 	.short	(.L_5 - .L_4)
	.align		4
.L_4:
        /*001c*/ 	.word	index@(_Z24matmul_tiled_kernel_syncPKfS0_Pfj)
        /*0020*/ 	.word	0x00000000
.L_5:


//--------------------- .nv.compat                --------------------------
	.section	.nv.compat,"",@"SHT_CUDA_COMPAT_INFO"
	.align	4
        /*0000*/ 	.byte	0x02, 0x09, 0x00, 0x00, 0x02, 0x02, 0x01, 0x00, 0x02, 0x05, 0x05, 0x00, 0x03, 0x07, 0x01, 0x01
        /*0010*/ 	.byte	0x02, 0x03, 0x00, 0x00, 0x02, 0x06, 0x01, 0x00, 0x04, 0x0b, 0x08, 0x00, 0x09, 0x00, 0x00, 0x00
        /*0020*/ 	.byte	0x00, 0x00, 0x00, 0x00


//--------------------- .nv.info._Z24matmul_tiled_kernel_syncPKfS0_Pfj --------------------------
	.section	.nv.info._Z24matmul_tiled_kernel_syncPKfS0_Pfj,"",@"SHT_CUDA_INFO"
	.sectionflags	@""
	.align	4


	//----- nvinfo : EIATTR_CUDA_API_VERSION
	.align		4
        /*0000*/ 	.byte	0x04, 0x37
        /*0002*/ 	.short	(.L_7 - .L_6)
.L_6:
        /*0004*/ 	.word	0x00000082


	//----- nvinfo : EIATTR_KPARAM_INFO
	.align		4
.L_7:
        /*0008*/ 	.byte	0x04, 0x17
        /*000a*/ 	.short	(.L_9 - .L_8)
.L_8:
        /*000c*/ 	.word	0x00000000
        /*0010*/ 	.short	0x0003
        /*0012*/ 	.short	0x0018
        /*0014*/ 	.byte	0x00, 0xf0, 0x11, 0x00


	//----- nvinfo : EIATTR_KPARAM_INFO
	.align		4
.L_9:
        /*0018*/ 	.byte	0x04, 0x17
        /*001a*/ 	.short	(.L_11 - .L_10)
.L_10:
        /*001c*/ 	.word	0x00000000
        /*0020*/ 	.short	0x0002
        /*0022*/ 	.short	0x0010
        /*0024*/ 	.byte	0x00, 0xf5, 0x21, 0x00


	//----- nvinfo : EIATTR_KPARAM_INFO
	.align		4
.L_11:
        /*0028*/ 	.byte	0x04, 0x17
        /*002a*/ 	.short	(.L_13 - .L_12)
.L_12:
        /*002c*/ 	.word	0x00000000
        /*0030*/ 	.short	0x0001
        /*0032*/ 	.short	0x0008
        /*0034*/ 	.byte	0x00, 0xf5, 0x21, 0x00


	//----- nvinfo : EIATTR_KPARAM_INFO
	.align		4
.L_13:
        /*0038*/ 	.byte	0x04, 0x17
        /*003a*/ 	.short	(.L_15 - .L_14)
.L_14:
        /*003c*/ 	.word	0x00000000
        /*0040*/ 	.short	0x0000
        /*0042*/ 	.short	0x0000
        /*0044*/ 	.byte	0x00, 0xf5, 0x21, 0x00


	//----- nvinfo : EIATTR_SPARSE_MMA_MASK
	.align		4
.L_15:
        /*0048*/ 	.byte	0x03, 0x50
        /*004a*/ 	.short	0x0000


	//----- nvinfo : EIATTR_MAXREG_COUNT
	.align		4
        /*004c*/ 	.byte	0x03, 0x1b
        /*004e*/ 	.short	0x00ff


	//----- nvinfo : EIATTR_NUM_BARRIERS
	.align		4
        /*0050*/ 	.byte	0x02, 0x4c
        /*0052*/ 	.byte	0x01
	.zero		1


	//----- nvinfo : EIATTR_MERCURY_ISA_VERSION
	.align		4
        /*0054*/ 	.byte	0x03, 0x5f
        /*0056*/ 	.short	0x0101


	//----- nvinfo : EIATTR_VRC_CTA_INIT_COUNT
	.align		4
        /*0058*/ 	.byte	0x02, 0x4a
	.zero		1
	.zero		1


	//----- nvinfo : EIATTR_EXIT_INSTR_OFFSETS
	.align		4
        /*005c*/ 	.byte	0x04, 0x1c
        /*005e*/ 	.short	(.L_17 - .L_16)


	//   ....[0]....
.L_16:
        /*0060*/ 	.word	0x00000800


	//   ....[1]....
        /*0064*/ 	.word	0x00000850


	//----- nvinfo : EIATTR_CBANK_PARAM_SIZE
	.align		4
.L_17:
        /*0068*/ 	.byte	0x03, 0x19
        /*006a*/ 	.short	0x001c


	//----- nvinfo : EIATTR_PARAM_CBANK
	.align		4
        /*006c*/ 	.byte	0x04, 0x0a
        /*006e*/ 	.short	(.L_19 - .L_18)
	.align		4
.L_18:
        /*0070*/ 	.word	index@(.nv.constant0._Z24matmul_tiled_kernel_syncPKfS0_Pfj)
        /*0074*/ 	.short	0x0380
        /*0076*/ 	.short	0x001c


	//----- nvinfo : EIATTR_SW_WAR
	.align		4
.L_19:
        /*0078*/ 	.byte	0x04, 0x36
        /*007a*/ 	.short	(.L_21 - .L_20)
.L_20:
        /*007c*/ 	.word	0x00000008
.L_21:


//--------------------- .nv.callgraph             --------------------------
	.section	.nv.callgraph,"",@"SHT_CUDA_CALLGRAPH"
	.align	4
	.sectionentsize	8
	.align		4
        /*0000*/ 	.word	0x00000000
	.align		4
        /*0004*/ 	.word	0xffffffff
	.align		4
        /*0008*/ 	.word	0x00000000
	.align		4
        /*000c*/ 	.word	0xfffffffe
	.align		4
        /*0010*/ 	.word	0x00000000
	.align		4
        /*0014*/ 	.word	0xfffffffd
	.align		4
        /*0018*/ 	.word	0x00000000
	.align		4
        /*001c*/ 	.word	0xfffffffc


//--------------------- .text._Z24matmul_tiled_kernel_syncPKfS0_Pfj --------------------------
	.section	.text._Z24matmul_tiled_kernel_syncPKfS0_Pfj,"ax",@progbits
	.align	128
        .global         _Z24matmul_tiled_kernel_syncPKfS0_Pfj
        .type           _Z24matmul_tiled_kernel_syncPKfS0_Pfj,@function
        .size           _Z24matmul_tiled_kernel_syncPKfS0_Pfj,(.L_x_3 - _Z24matmul_tiled_kernel_syncPKfS0_Pfj)
        .other          _Z24matmul_tiled_kernel_syncPKfS0_Pfj,@"STO_CUDA_ENTRY STV_DEFAULT"
_Z24matmul_tiled_kernel_syncPKfS0_Pfj:
.text._Z24matmul_tiled_kernel_syncPKfS0_Pfj:
[----:B------:R-:W-:Y:S01]  /*0000*/  LDC R1, c[0x0][0x37c] ;  /* 0x0000df00ff017b82 */ /* 0x000fe20000000800 */
[----:B------:R-:W0:Y:S01]  /*0010*/  LDCU UR4, c[0x0][0x398] ;  /* 0x00007300ff0477ac */ /* 0x000e220008000800 */
[----:B------:R-:W1:Y:S01]  /*0020*/  S2R R20, SR_CTAID.Y ;  /* 0x0000000000147919 */ /* 0x000e620000002600 */
[----:B------:R-:W-:Y:S01]  /*0030*/  HFMA2 R23, -RZ, RZ, 0, 0 ;  /* 0x00000000ff177431 */ /* 0x000fe200000001ff */
[----:B------:R-:W2:Y:S01]  /*0040*/  LDCU.64 UR8, c[0x0][0x358] ;  /* 0x00006b00ff0877ac */ /* 0x000ea20008000a00 */
[----:B------:R-:W1:Y:S01]  /*0050*/  S2R R18, SR_TID.Y ;  /* 0x0000000000127919 */ /* 0x000e620000002200 */
[----:B------:R-:W3:Y:S01]  /*0060*/  S2R R4, SR_CTAID.X ;  /* 0x0000000000047919 */ /* 0x000ee20000002500 */
[----:B------:R-:W3:Y:S01]  /*0070*/  S2R R19, SR_TID.X ;  /* 0x0000000000137919 */ /* 0x000ee20000002100 */
[----:B0-----:R-:W-:-:S04]  /*0080*/  MOV R6, UR4 ;  /* 0x0000000400067c02 */ /* 0x001fc80008000f00 */
[----:B------:R-:W-:-:S04]  /*0090*/  IADD3 R2, PT, PT, R6, 0x1f, RZ ;  /* 0x0000001f06027810 */ /* 0x000fc80007ffe0ff */
[----:B------:R-:W-:Y:S02]  /*00a0*/  ISETP.GE.U32.AND P0, PT, R2, 0x20, PT ;  /* 0x000000200200780c */ /* 0x000fe40003f06070 */
[----:B-1----:R-:W-:Y:S02]  /*00b0*/  LEA R20, R20, R18, 0x5 ;  /* 0x0000001214147211 */ /* 0x002fe400078e28ff */
[----:B---3--:R-:W-:-:S09]  /*00c0*/  LEA R21, R4, R19, 0x5 ;  /* 0x0000001304157211 */ /* 0x008fd200078e28ff */
[----:B--2---:R-:W-:Y:S05]  /*00d0*/  @!P0 BRA `(.L_x_0) ;  /* 0x0000000400c08947 */ /* 0x004fea0003800000 */
[----:B------:R-:W0:Y:S01]  /*00e0*/  S2UR UR6, SR_CgaCtaId ;  /* 0x00000000000679c3 */ /* 0x000e220000008800 */
[----:B------:R-:W-:Y:S01]  /*00f0*/  UMOV UR4, 0x400 ;  /* 0x0000040000047882 */ /* 0x000fe20000000000 */
[-CC-:B------:R-:W-:Y:S01]  /*0100*/  IMAD R17, R18, R6.reuse, R19.reuse ;  /* 0x0000000612117224 */ /* 0x180fe200078e0213 */
[----:B------:R-:W-:Y:S01]  /*0110*/  UIADD3 UR5, UPT, UPT, UR4, 0x1000, URZ ;  /* 0x0000100004057890 */ /* 0x000fe2000fffe0ff */
[----:B------:R-:W-:Y:S01]  /*0120*/  SHF.R.U32.HI R2, RZ, 0x5, R2 ;  /* 0x00000005ff027819 */ /* 0x000fe20000011602 */
[----:B------:R-:W-:Y:S01]  /*0130*/  IMAD R7, R20, R6, R19 ;  /* 0x0000000614077224 */ /* 0x000fe200078e0213 */
[----:B------:R-:W-:Y:S02]  /*0140*/  MOV R23, RZ ;  /* 0x000000ff00177202 */ /* 0x000fe40000000f00 */
[----:B------:R-:W1:Y:S01]  /*0150*/  LDC R0, c[0x0][0x398] ;  /* 0x0000e600ff007b82 */ /* 0x000e620000000800 */
[----:B------:R-:W-:Y:S02]  /*0160*/  LEA R17, R4, R17, 0x5 ;  /* 0x0000001104117211 */ /* 0x000fe400078e28ff */
[----:B------:R-:W-:Y:S01]  /*0170*/  IADD3 R16, PT, PT, -R2, RZ, RZ ;  /* 0x000000ff02107210 */ /* 0x000fe20007ffe1ff */
[----:B0-----:R-:W-:-:S02]  /*0180*/  ULEA UR4, UR6, UR4, 0x18 ;  /* 0x0000000406047291 */ /* 0x001fc4000f8ec0ff */
[----:B------:R-:W-:-:S04]  /*0190*/  ULEA UR5, UR6, UR5, 0x18 ;  /* 0x0000000506057291 */ /* 0x000fc8000f8ec0ff */
[C---:B------:R-:W-:Y:S02]  /*01a0*/  LEA R5, R18.reuse, UR4, 0x7 ;  /* 0x0000000412057c11 */ /* 0x040fe4000f8e38ff */
[C---:B------:R-:W-:Y:S02]  /*01b0*/  LEA R3, R19.reuse, UR5, 0x2 ;  /* 0x0000000513037c11 */ /* 0x040fe4000f8e10ff */
[----:B------:R-:W-:Y:S02]  /*01c0*/  LEA R4, R19, R5, 0x2 ;  /* 0x0000000513047211 */ /* 0x000fe400078e10ff */
[----:B------:R-:W-:-:S07]  /*01d0*/  LEA R2, R18, R3, 0x7 ;  /* 0x0000000312027211 */ /* 0x000fce00078e38ff */
.L_x_1:
[----:B------:R-:W-:Y:S01]  /*01e0*/  VIMNMX.U32 R9, PT, PT, R20, R19, !PT ;  /* 0x0000001314097248 */ /* 0x000fe20007fe0000 */
[----:B------:R-:W-:Y:S01]  /*01f0*/  HFMA2 R27, -RZ, RZ, 0, 0 ;  /* 0x00000000ff1b7431 */ /* 0x000fe200000001ff */
[----:B-1----:R-:W-:Y:S02]  /*0200*/  MOV R6, R0 ;  /* 0x0000000000067202 */ /* 0x002fe40000000f00 */
[----:B------:R-:W-:Y:S02]  /*0210*/  VIMNMX.U32 R11, PT, PT, R21, R18, !PT ;  /* 0x00000012150b7248 */ /* 0x000fe40007fe0000 */
[-C--:B------:R-:W-:Y:S02]  /*0220*/  ISETP.GE.U32.AND P0, PT, R9, R6.reuse, PT ;  /* 0x000000060900720c */ /* 0x080fe40003f06070 */
[----:B------:R-:W-:Y:S02]  /*0230*/  ISETP.GE.U32.AND P1, PT, R11, R6, PT ;  /* 0x000000060b00720c */ /* 0x000fe40003f26070 */
[----:B------:R-:W-:-:S09]  /*0240*/  MOV R29, RZ ;  /* 0x000000ff001d7202 */ /* 0x000fd20000000f00 */
[----:B------:R-:W0:Y:S08]  /*0250*/  @!P0 LDC.64 R10, c[0x0][0x380] ;  /* 0x0000e000ff0a8b82 */ /* 0x000e300000000a00 */
[----:B------:R-:W1:Y:S01]  /*0260*/  @!P1 LDC.64 R8, c[0x0][0x388] ;  /* 0x0000e200ff089b82 */ /* 0x000e620000000a00 */
[----:B0-----:R-:W-:-:S05]  /*0270*/  @!P0 IMAD.WIDE.U32 R10, R7, 0x4, R10 ;  /* 0x00000004070a8825 */ /* 0x001fca00078e000a */
[----:B------:R-:W2:Y:S01]  /*0280*/  @!P0 LDG.E R27, desc[UR8][R10.64] ;  /* 0x000000080a1b8981 */ /* 0x000ea2000c1e1900 */
[----:B-1----:R-:W-:-:S05]  /*0290*/  @!P1 IMAD.WIDE.U32 R8, R17, 0x4, R8 ;  /* 0x0000000411089825 */ /* 0x002fca00078e0008 */
[----:B------:R-:W3:Y:S04]  /*02a0*/  @!P1 LDG.E R29, desc[UR8][R8.64] ;  /* 0x00000008081d9981 */ /* 0x000ee8000c1e1900 */
[----:B--2---:R-:W-:Y:S04]  /*02b0*/  STS [R4], R27 ;  /* 0x0000001b04007388 */ /* 0x004fe80000000800 */
[----:B---3--:R-:W-:Y:S01]  /*02c0*/  STS [R2], R29 ;  /* 0x0000001d02007388 */ /* 0x008fe20000000800 */
[----:B------:R-:W-:Y:S06]  /*02d0*/  BAR.SYNC.DEFER_BLOCKING 0x0 ;  /* 0x0000000000007b1d */ /* 0x000fec0000010000 */
[----:B------:R-:W-:Y:S04]  /*02e0*/  LDS R22, [R3] ;  /* 0x0000000003167984 */ /* 0x000fe80000000800 */
[----:B------:R-:W0:Y:S04]  /*02f0*/  LDS.128 R12, [R5] ;  /* 0x00000000050c7984 */ /* 0x000e280000000c00 */
[----:B------:R-:W1:Y:S04]  /*0300*/  LDS R26, [R3+0x80] ;  /* 0x00008000031a7984 */ /* 0x000e680000000800 */
[----:B------:R-:W2:Y:S04]  /*0310*/  LDS R25, [R3+0x100] ;  /* 0x0001000003197984 */ /* 0x000ea80000000800 */
[----:B------:R-:W3:Y:S04]  /*0320*/  LDS R24, [R3+0x180] ;  /* 0x0001800003187984 */ /* 0x000ee80000000800 */
[----:B------:R-:W-:Y:S01]  /*0330*/  LDS.128 R8, [R5+0x10] ;  /* 0x0000100005087984 */ /* 0x000fe20000000c00 */
[----:B0-----:R-:W-:-:S03]  /*0340*/  FFMA R12, R12, R22, R23 ;  /* 0x000000160c0c7223 */ /* 0x001fc60000000017 */
[----:B------:R-:W0:Y:S01]  /*0350*/  LDS R23, [R3+0x200] ;  /* 0x0002000003177984 */ /* 0x000e220000000800 */
[----:B-1----:R-:W-:-:S03]  /*0360*/  FFMA R12, R26, R13, R12 ;  /* 0x0000000d1a0c7223 */ /* 0x002fc6000000000c */
[----:B------:R-:W1:Y:S01]  /*0370*/  LDS R22, [R3+0x280] ;  /* 0x0002800003167984 */ /* 0x000e620000000800 */
[----:B--2---:R-:W-:-:S03]  /*0380*/  FFMA R13, R25, R14, R12 ;  /* 0x0000000e190d7223 */ /* 0x004fc6000000000c */
[----:B------:R-:W2:Y:S01]  /*0390*/  LDS R25, [R3+0x300] ;  /* 0x0003000003197984 */ /* 0x000ea20000000800 */
[----:B---3--:R-:W-:-:S03]  /*03a0*/  FFMA R13, R24, R15, R13 ;  /* 0x0000000f180d7223 */ /* 0x008fc6000000000d */
[----:B------:R-:W3:Y:S04]  /*03b0*/  LDS R24, [R3+0x380] ;  /* 0x0003800003187984 */ /* 0x000ee80000000800 */
[----:B------:R-:W-:Y:S01]  /*03c0*/  LDS R26, [R3+0xb80] ;  /* 0x000b8000031a7984 */ /* 0x000fe20000000800 */
[----:B0-----:R-:W-:-:S03]  /*03d0*/  FFMA R27, R8, R23, R13 ;  /* 0x00000017081b7223 */ /* 0x001fc6000000000d */
[----:B------:R-:W-:Y:S04]  /*03e0*/  LDS R23, [R3+0x400] ;  /* 0x0004000003177984 */ /* 0x000fe80000000800 */
[----:B------:R-:W0:Y:S01]  /*03f0*/  LDS.128 R12, [R5+0x20] ;  /* 0x00002000050c7984 */ /* 0x000e220000000c00 */
[----:B-1----:R-:W-:-:S03]  /*0400*/  FFMA R8, R22, R9, R27 ;  /* 0x0000000916087223 */ /* 0x002fc6000000001b */
[----:B------:R-:W1:Y:S01]  /*0410*/  LDS R22, [R3+0x480] ;  /* 0x0004800003167984 */ /* 0x000e620000000800 */
[----:B--2---:R-:W-:-:S03]  /*0420*/  FFMA R9, R25, R10, R8 ;  /* 0x0000000a19097223 */ /* 0x004fc60000000008 */
[----:B------:R-:W2:Y:S01]  /*0430*/  LDS R25, [R3+0x500] ;  /* 0x0005000003197984 */ /* 0x000ea20000000800 */
[----:B---3--:R-:W-:-:S03]  /*0440*/  FFMA R9, R24, R11, R9 ;  /* 0x0000000b18097223 */ /* 0x008fc60000000009 */
[----:B------:R-:W3:Y:S01]  /*0450*/  LDS R24, [R3+0x580] ;  /* 0x0005800003187984 */ /* 0x000ee20000000800 */
        /* <DEDUP_REMOVED lines=26> */
[----:B------:R-:W-:Y:S04]  /*0600*/  LDS R27, [R3+0xc00] ;  /* 0x000c0000031b7984 */ /* 0x000fe80000000800 */
[----:B------:R-:W-:Y:S01]  /*0610*/  LDS R24, [R3+0xc80] ;  /* 0x000c800003187984 */ /* 0x000fe20000000800 */
[----:B0-----:R-:W-:-:S03]  /*0620*/  FFMA R23, R8, R23, R13 ;  /* 0x0000001708177223 */ /* 0x001fc6000000000d */
[----:B------:R-:W0:Y:S01]  /*0630*/  LDS.128 R12, [R5+0x60] ;  /* 0x00006000050c7984 */ /* 0x000e220000000c00 */
[----:B-1----:R-:W-:-:S03]  /*0640*/  FFMA R22, R22, R9, R23 ;  /* 0x0000000916167223 */ /* 0x002fc60000000017 */
[----:B------:R-:W1:Y:S01]  /*0650*/  LDS R23, [R3+0xd00] ;  /* 0x000d000003177984 */ /* 0x000e620000000800 */
[----:B--2---:R-:W-:-:S03]  /*0660*/  FFMA R25, R25, R10, R22 ;  /* 0x0000000a19197223 */ /* 0x004fc60000000016 */
[----:B------:R-:W2:Y:S01]  /*0670*/  LDS R22, [R3+0xd80] ;  /* 0x000d800003167984 */ /* 0x000ea20000000800 */
[----:B------:R-:W-:-:S03]  /*0680*/  FFMA R11, R26, R11, R25 ;  /* 0x0000000b1a0b7223 */ /* 0x000fc60000000019 */
[----:B------:R-:W-:Y:S01]  /*0690*/  LDS R25, [R3+0xe00] ;  /* 0x000e000003197984 */ /* 0x000fe20000000800 */
[----:B0-----:R-:W-:-:S03]  /*06a0*/  FFMA R27, R12, R27, R11 ;  /* 0x0000001b0c1b7223 */ /* 0x001fc6000000000b */
[----:B------:R-:W0:Y:S01]  /*06b0*/  LDS.128 R8, [R5+0x70] ;  /* 0x0000700005087984 */ /* 0x000e220000000c00 */
[----:B------:R-:W-:-:S03]  /*06c0*/  FFMA R24, R24, R13, R27 ;  /* 0x0000000d18187223 */ /* 0x000fc6000000001b */
[----:B------:R-:W3:Y:S04]  /*06d0*/  LDS R27, [R3+0xe80] ;  /* 0x000e8000031b7984 */ /* 0x000ee80000000800 */
[----:B------:R-:W4:Y:S04]  /*06e0*/  LDS R13, [R3+0xf00] ;  /* 0x000f0000030d7984 */ /* 0x000f280000000800 */
[----:B------:R-:W5:Y:S01]  /*06f0*/  LDS R12, [R3+0xf80] ;  /* 0x000f8000030c7984 */ /* 0x000f620000000800 */
[----:B-1----:R-:W-:Y:S01]  /*0700*/  FFMA R23, R23, R14, R24 ;  /* 0x0000000e17177223 */ /* 0x002fe20000000018 */
[----:B------:R-:W-:-:S03]  /*0710*/  IADD3 R16, PT, PT, R16, 0x1, RZ ;  /* 0x0000000110107810 */ /* 0x000fc60007ffe0ff */
[----:B--2---:R-:W-:Y:S01]  /*0720*/  FFMA R15, R22, R15, R23 ;  /* 0x0000000f160f7223 */ /* 0x004fe20000000017 */
[----:B------:R-:W-:Y:S01]  /*0730*/  BAR.SYNC.DEFER_BLOCKING 0x0 ;  /* 0x0000000000007b1d */ /* 0x000fe20000010000 */
[----:B------:R-:W-:Y:S02]  /*0740*/  ISETP.NE.AND P0, PT, R16, RZ, PT ;  /* 0x000000ff1000720c */ /* 0x000fe40003f05270 */
[----:B------:R-:W-:Y:S02]  /*0750*/  IADD3 R18, PT, PT, R18, 0x20, RZ ;  /* 0x0000002012127810 */ /* 0x000fe40007ffe0ff */
[----:B------:R-:W-:Y:S02]  /*0760*/  IADD3 R19, PT, PT, R19, 0x20, RZ ;  /* 0x0000002013137810 */ /* 0x000fe40007ffe0ff */
[----:B------:R-:W-:Y:S02]  /*0770*/  IADD3 R7, PT, PT, R7, 0x20, RZ ;  /* 0x0000002007077810 */ /* 0x000fe40007ffe0ff */
[----:B------:R-:W-:Y:S01]  /*0780*/  LEA R17, R6, R17, 0x5 ;  /* 0x0000001106117211 */ /* 0x000fe200078e28ff */
[----:B0-----:R-:W-:-:S04]  /*0790*/  FFMA R8, R8, R25, R15 ;  /* 0x0000001908087223 */ /* 0x001fc8000000000f */
[----:B---3--:R-:W-:-:S04]  /*07a0*/  FFMA R8, R27, R9, R8 ;  /* 0x000000091b087223 */ /* 0x008fc80000000008 */
[----:B----4-:R-:W-:-:S04]  /*07b0*/  FFMA R13, R13, R10, R8 ;  /* 0x0000000a0d0d7223 */ /* 0x010fc80000000008 */
[----:B-----5:R-:W-:Y:S01]  /*07c0*/  FFMA R23, R12, R11, R13 ;  /* 0x0000000b0c177223 */ /* 0x020fe2000000000d */
[----:B------:R-:W-:Y:S06]  /*07d0*/  @P0 BRA `(.L_x_1) ;  /* 0xfffffff800800947 */ /* 0x000fec000383ffff */
.L_x_0:
[----:B------:R-:W-:-:S04]  /*07e0*/  VIMNMX.U32 R3, PT, PT, R20, R21, !PT ;  /* 0x0000001514037248 */ /* 0x000fc80007fe0000 */
[----:B------:R-:W-:-:S13]  /*07f0*/  ISETP.GE.U32.AND P0, PT, R3, R6, PT ;  /* 0x000000060300720c */ /* 0x000fda0003f06070 */
[----:B------:R-:W-:Y:S05]  /*0800*/  @P0 EXIT ;  /* 0x000000000000094d */ /* 0x000fea0003800000 */
[----:B------:R-:W0:Y:S01]  /*0810*/  LDC.64 R2, c[0x0][0x390] ;  /* 0x0000e400ff027b82 */ /* 0x000e220000000a00 */
[----:B------:R-:W-:-:S04]  /*0820*/  IMAD R21, R20, R6, R21 ;  /* 0x0000000614157224 */ /* 0x000fc800078e0215 */
[----:B0-----:R-:W-:-:S05]  /*0830*/  IMAD.WIDE.U32 R2, R21, 0x4, R2 ;  /* 0x0000000415027825 */ /* 0x001fca00078e0002 */
[----:B------:R-:W-:Y:S01]  /*0840*/  STG.E desc[UR8][R2.64], R23 ;  /* 0x0000001702007986 */ /* 0x000fe2000c101908 */
[----:B------:R-:W-:Y:S05]  /*0850*/  EXIT ;  /* 0x000000000000794d */ /* 0x000fea0003800000 */
.L_x_2:
[----:B------:R-:W-:-:S00]  /*0860*/  BRA `(.L_x_2) ;  /* 0xfffffffc00fc7947 */ /* 0x000fc0000383ffff */
[----:B------:R-:W-:-:S00]  /*0870*/  NOP ;  /* 0x0000000000007918 */ /* 0x000fc00000000000 */
        /* <DEDUP_REMOVED lines=8> */
.L_x_3:


//--------------------- .nv.shared._Z24matmul_tiled_kernel_syncPKfS0_Pfj --------------------------
	.section	.nv.shared._Z24matmul_tiled_kernel_syncPKfS0_Pfj,"aw",@nobits
	.sectionflags	@""
	.align	4
.nv.shared._Z24matmul_tiled_kernel_syncPKfS0_Pfj:
	.zero		9216


//--------------------- .nv.shared.reserved.0     --------------------------
	.section	.nv.shared.reserved.0,"aw",@nobits
	.weak		__nv_reservedSMEM_offset_0_alias
	.size		__nv_reservedSMEM_offset_0_alias, 0, 64
	.other		__nv_reservedSMEM_offset_0_alias,@"STO_CUDA_RESERVED_SHARED STV_DEFAULT"
__nv_reservedSMEM_offset_0_alias:
	.zero		0
	.zero		64


//--------------------- .nv.constant0._Z24matmul_tiled_kernel_syncPKfS0_Pfj --------------------------
	.section	.nv.constant0._Z24matmul_tiled_kernel_syncPKfS0_Pfj,"a",@progbits
	.sectionflags	@""
	.align	4
.nv.constant0._Z24matmul_tiled_kernel_syncPKfS0_Pfj:
	.zero		924


//--------------------- SYMBOLS --------------------------

	.type		.nv.reservedSmem.offset0,@object
	.size		.nv.reservedSmem.offset0,0x4
	.type		.nv.reservedSmem.cap,@object
	.size		.nv.reservedSmem.cap,0x4
